	.headerflags	@"EF_CUDA_TEXMODE_UNIFIED EF_CUDA_64BIT_ADDRESS EF_CUDA_ACCELERATORS EF_CUDA_SM90 EF_CUDA_VIRTUAL_SM(EF_CUDA_SM90)"
	.elftype	@"ET_EXEC"


//--------------------- .nv.info                  --------------------------
	.section	.nv.info,"",@"SHT_CUDA_INFO"
	.align	4


	//----- nvinfo : EIATTR_REGCOUNT
	.align		4
        /*0000*/ 	.byte	0x04, 0x2f
        /*0002*/ 	.short	(.L_3 - .L_2)
	.align		4
.L_2:
        /*0004*/ 	.word	index@(triton_poi_fused__native_batch_norm_legit_no_training_clone_convolution_4)
        /*0008*/ 	.word	0x0000003c


	//----- nvinfo : EIATTR_MIN_STACK_SIZE
	.align		4
.L_3:
        /*000c*/ 	.byte	0x04, 0x12
        /*000e*/ 	.short	(.L_5 - .L_4)
	.align		4
.L_4:
        /*0010*/ 	.word	index@(triton_poi_fused__native_batch_norm_legit_no_training_clone_convolution_4)
        /*0014*/ 	.word	0x00000000


	//----- nvinfo : EIATTR_FRAME_SIZE
	.align		4
.L_5:
        /*0018*/ 	.byte	0x04, 0x11
        /*001a*/ 	.short	(.L_7 - .L_6)
	.align		4
.L_6:
        /*001c*/ 	.word	index@(triton_poi_fused__native_batch_norm_legit_no_training_clone_convolution_4)
        /*0020*/ 	.word	0x00000000


	//----- nvinfo : EIATTR_MIN_STACK_SIZE
	.align		4
.L_7:
        /*0024*/ 	.byte	0x04, 0x12
        /*0026*/ 	.short	(.L_9 - .L_8)
	.align		4
.L_8:
        /*0028*/ 	.word	index@(triton_poi_fused__native_batch_norm_legit_no_training_clone_convolution_4)
        /*002c*/ 	.word	0x00000000
.L_9:


//--------------------- .nv.info.triton_poi_fused__native_batch_norm_legit_no_training_clone_convolution_4 --------------------------
	.section	.nv.info.triton_poi_fused__native_batch_norm_legit_no_training_clone_convolution_4,"",@"SHT_CUDA_INFO"
	.sectionflags	@""
	.align	4


	//----- nvinfo : EIATTR_CUDA_API_VERSION
	.align		4
        /*0000*/ 	.byte	0x04, 0x37
        /*0002*/ 	.short	(.L_11 - .L_10)
.L_10:
        /*0004*/ 	.word	0x0000007c


	//----- nvinfo : EIATTR_KPARAM_INFO
	.align		4
.L_11:
        /*0008*/ 	.byte	0x04, 0x17
        /*000a*/ 	.short	(.L_13 - .L_12)
.L_12:
        /*000c*/ 	.word	0x00000000
        /*0010*/ 	.short	0x0008
        /*0012*/ 	.short	0x003c
        /*0014*/ 	.byte	0x00, 0xf0, 0x11, 0x00


	//----- nvinfo : EIATTR_KPARAM_INFO
	.align		4
.L_13:
        /*0018*/ 	.byte	0x04, 0x17
        /*001a*/ 	.short	(.L_15 - .L_14)
.L_14:
        /*001c*/ 	.word	0x00000000
        /*0020*/ 	.short	0x0007
        /*0022*/ 	.short	0x0038
        /*0024*/ 	.byte	0x00, 0xf0, 0x11, 0x00


	//----- nvinfo : EIATTR_KPARAM_INFO
	.align		4
.L_15:
        /*0028*/ 	.byte	0x04, 0x17
        /*002a*/ 	.short	(.L_17 - .L_16)
.L_16:
        /*002c*/ 	.word	0x00000000
        /*0030*/ 	.short	0x0006
        /*0032*/ 	.short	0x0030
        /*0034*/ 	.byte	0x00, 0xf4, 0x21, 0x00


	//----- nvinfo : EIATTR_KPARAM_INFO
	.align		4
.L_17:
        /*0038*/ 	.byte	0x04, 0x17
        /*003a*/ 	.short	(.L_19 - .L_18)
.L_18:
        /*003c*/ 	.word	0x00000000
        /*0040*/ 	.short	0x0005
        /*0042*/ 	.short	0x0028
        /*0044*/ 	.byte	0x00, 0xf4, 0x21, 0x00


	//----- nvinfo : EIATTR_KPARAM_INFO
	.align		4
.L_19:
        /*0048*/ 	.byte	0x04, 0x17
        /*004a*/ 	.short	(.L_21 - .L_20)
.L_20:
        /*004c*/ 	.word	0x00000000
        /*0050*/ 	.short	0x0004
        /*0052*/ 	.short	0x0020
        /*0054*/ 	.byte	0x00, 0xf4, 0x21, 0x00


	//----- nvinfo : EIATTR_KPARAM_INFO
	.align		4
.L_21:
        /*0058*/ 	.byte	0x04, 0x17
        /*005a*/ 	.short	(.L_23 - .L_22)
.L_22:
        /*005c*/ 	.word	0x00000000
        /*0060*/ 	.short	0x0003
        /*0062*/ 	.short	0x0018
        /*0064*/ 	.byte	0x00, 0xf4, 0x21, 0x00


	//----- nvinfo : EIATTR_KPARAM_INFO
	.align		4
.L_23:
        /*0068*/ 	.byte	0x04, 0x17
        /*006a*/ 	.short	(.L_25 - .L_24)
.L_24:
        /*006c*/ 	.word	0x00000000
        /*0070*/ 	.short	0x0002
        /*0072*/ 	.short	0x0010
        /*0074*/ 	.byte	0x00, 0xf4, 0x21, 0x00


	//----- nvinfo : EIATTR_KPARAM_INFO
	.align		4
.L_25:
        /*0078*/ 	.byte	0x04, 0x17
        /*007a*/ 	.short	(.L_27 - .L_26)
.L_26:
        /*007c*/ 	.word	0x00000000
        /*0080*/ 	.short	0x0001
        /*0082*/ 	.short	0x0008
        /*0084*/ 	.byte	0x00, 0xf4, 0x21, 0x00


	//----- nvinfo : EIATTR_KPARAM_INFO
	.align		4
.L_27:
        /*0088*/ 	.byte	0x04, 0x17
        /*008a*/ 	.short	(.L_29 - .L_28)
.L_28:
        /*008c*/ 	.word	0x00000000
        /*0090*/ 	.short	0x0000
        /*0092*/ 	.short	0x0000
        /*0094*/ 	.byte	0x00, 0xf4, 0x21, 0x00


	//----- nvinfo : EIATTR_SPARSE_MMA_MASK
	.align		4
.L_29:
        /*0098*/ 	.byte	0x03, 0x50
        /*009a*/ 	.short	0x0000


	//----- nvinfo : EIATTR_MAXREG_COUNT
	.align		4
        /*009c*/ 	.byte	0x03, 0x1b
        /*009e*/ 	.short	0x00ff


	//----- nvinfo : EIATTR_EXIT_INSTR_OFFSETS
	.align		4
        /*00a0*/ 	.byte	0x04, 0x1c
        /*00a2*/ 	.short	(.L_31 - .L_30)


	//   ....[0]....
.L_30:
        /*00a4*/ 	.word	0x00001540


	//   ....[1]....
        /*00a8*/ 	.word	0x00001590


	//----- nvinfo : EIATTR_REQNTID
	.align		4
.L_31:
        /*00ac*/ 	.byte	0x04, 0x10
        /*00ae*/ 	.short	(.L_33 - .L_32)
.L_32:
        /*00b0*/ 	.word	0x00000100
        /*00b4*/ 	.word	0x00000001
        /*00b8*/ 	.word	0x00000001


	//----- nvinfo : EIATTR_CBANK_PARAM_SIZE
	.align		4
.L_33:
        /*00bc*/ 	.byte	0x03, 0x19
        /*00be*/ 	.short	0x0040


	//----- nvinfo : EIATTR_PARAM_CBANK
	.align		4
        /*00c0*/ 	.byte	0x04, 0x0a
        /*00c2*/ 	.short	(.L_35 - .L_34)
	.align		4
.L_34:
        /*00c4*/ 	.word	index@(.nv.constant0.triton_poi_fused__native_batch_norm_legit_no_training_clone_convolution_4)
        /*00c8*/ 	.short	0x0210
        /*00ca*/ 	.short	0x0040


	//----- nvinfo : EIATTR_SW_WAR
	.align		4
.L_35:
        /*00cc*/ 	.byte	0x04, 0x36
        /*00ce*/ 	.short	(.L_37 - .L_36)
.L_36:
        /*00d0*/ 	.word	0x00000008
.L_37:


//--------------------- .nv.callgraph             --------------------------
	.section	.nv.callgraph,"",@"SHT_CUDA_CALLGRAPH"
	.align	4
	.sectionentsize	8
	.align		4
        /*0000*/ 	.word	0x00000000
	.align		4
        /*0004*/ 	.word	0xffffffff
	.align		4
        /*0008*/ 	.word	0x00000000
	.align		4
        /*000c*/ 	.word	0xfffffffe
	.align		4
        /*0010*/ 	.word	0x00000000
	.align		4
        /*0014*/ 	.word	0xfffffffd
	.align		4
        /*0018*/ 	.word	0x00000000
	.align		4
        /*001c*/ 	.word	0xfffffffc


//--------------------- .nv.constant4             --------------------------
	.section	.nv.constant4,"a",@progbits
	.align	8
	.align		8
.nv.constant4:
        /*0000*/ 	.dword	_$_str
	.align		8
        /*0008*/ 	.dword	_$_str_$_2


//--------------------- .text.triton_poi_fused__native_batch_norm_legit_no_training_clone_convolution_4 --------------------------
	.section	.text.triton_poi_fused__native_batch_norm_legit_no_training_clone_convolution_4,"ax",@progbits
	.sectionflags	@"SHF_BARRIERS=1"
	.align	128
        .global         triton_poi_fused__native_batch_norm_legit_no_training_clone_convolution_4
        .type           triton_poi_fused__native_batch_norm_legit_no_training_clone_convolution_4,@function
        .size           triton_poi_fused__native_batch_norm_legit_no_training_clone_convolution_4,(.L_x_1 - triton_poi_fused__native_batch_norm_legit_no_training_clone_convolution_4)
        .other          triton_poi_fused__native_batch_norm_legit_no_training_clone_convolution_4,@"STO_CUDA_ENTRY STV_DEFAULT"
triton_poi_fused__native_batch_norm_legit_no_training_clone_convolution_4:
.text.triton_poi_fused__native_batch_norm_legit_no_training_clone_convolution_4:
[----:B------:R-:W0:Y:S01]  /*0000*/  LDC R1, c[0x0][0x28] ;  /* 0x00000a00ff017b82 */ /* 0x000e220000000800 */
[----:B------:R-:W1:Y:S07]  /*0010*/  S2R R0, SR_TID.X ;  /* 0x0000000000007919 */ /* 0x000e6e0000002100 */
[----:B------:R-:W2:Y:S01]  /*0020*/  LDC.64 R2, c[0x0][0x228] ;  /* 0x00008a00ff027b82 */ /* 0x000ea20000000a00 */
[----:B------:R-:W-:Y:S02]  /*0030*/  CS2R R40, SRZ ;  /* 0x0000000000287805 */ /* 0x000fe4000001ff00 */
[----:B------:R-:W-:Y:S01]  /*0040*/  CS2R R42, SRZ ;  /* 0x00000000002a7805 */ /* 0x000fe2000001ff00 */
[----:B------:R-:W3:Y:S01]  /*0050*/  S2R R46, SR_CTAID.X ;  /* 0x00000000002e7919 */ /* 0x000ee20000002500 */
[----:B------:R-:W-:Y:S01]  /*0060*/  ULDC.64 UR6, c[0x0][0x208] ;  /* 0x0000820000067ab9 */ /* 0x000fe20000000a00 */
[----:B------:R-:W4:Y:S02]  /*0070*/  S2R R47, SR_CTAID.Y ;  /* 0x00000000002f7919 */ /* 0x000f240000002600 */
[----:B------:R-:W5:Y:S08]  /*0080*/  LDC.64 R38, c[0x0][0x210] ;  /* 0x00008400ff267b82 */ /* 0x000f700000000a00 */
[----:B------:R-:W5:Y:S08]  /*0090*/  LDC.64 R6, c[0x0][0x218] ;  /* 0x00008600ff067b82 */ /* 0x000f700000000a00 */
[----:B------:R-:W5:Y:S01]  /*00a0*/  LDC.64 R48, c[0x0][0x220] ;  /* 0x00008800ff307b82 */ /* 0x000f620000000a00 */
[----:B-1----:R-:W-:-:S07]  /*00b0*/  IMAD.SHL.U32 R5, R0, 0x4, RZ ;  /* 0x0000000400057824 */ /* 0x002fce00078e00ff */
[----:B------:R-:W1:Y:S01]  /*00c0*/  LDC.64 R50, c[0x0][0x230] ;  /* 0x00008c00ff327b82 */ /* 0x000e620000000a00 */
[----:B---3--:R-:W-:-:S04]  /*00d0*/  SHF.L.U32 R46, R46, 0x6, RZ ;  /* 0x000000062e2e7819 */ /* 0x008fc800000006ff */
[----:B------:R-:W-:-:S03]  /*00e0*/  LOP3.LUT R4, R46, 0x3c, R5, 0xf8, !PT ;  /* 0x0000003c2e047812 */ /* 0x000fc600078ef805 */
[----:B------:R-:W3:Y:S01]  /*00f0*/  LDC.64 R52, c[0x0][0x238] ;  /* 0x00008e00ff347b82 */ /* 0x000ee20000000a00 */
[C---:B------:R-:W-:Y:S01]  /*0100*/  ISETP.GE.AND P4, PT, R4.reuse, 0x80, PT ;  /* 0x000000800400780c */ /* 0x040fe20003f86270 */
[----:B--2---:R-:W-:-:S12]  /*0110*/  IMAD.WIDE R2, R4, 0x4, R2 ;  /* 0x0000000404027825 */ /* 0x004fd800078e0202 */
[----:B------:R2:W3:Y:S01]  /*0120*/  @!P4 LDG.E.EL.128 R40, desc[UR6][R2.64] ;  /* 0x000000060228c981 */ /* 0x0004e2000c2e1d00 */
[----:B------:R-:W-:Y:S02]  /*0130*/  SHF.R.U32.HI R8, RZ, 0x4, R0 ;  /* 0x00000004ff087819 */ /* 0x000fe40000011600 */
[----:B------:R-:W-:Y:S02]  /*0140*/  CS2R R16, SRZ ;  /* 0x0000000000107805 */ /* 0x000fe4000001ff00 */
[----:B----4-:R-:W-:Y:S02]  /*0150*/  SHF.L.U32 R47, R47, 0x6, RZ ;  /* 0x000000062f2f7819 */ /* 0x010fe400000006ff */
[----:B------:R-:W-:Y:S02]  /*0160*/  CS2R R18, SRZ ;  /* 0x0000000000127805 */ /* 0x000fe4000001ff00 */
[----:B------:R-:W-:Y:S02]  /*0170*/  SGXT.U32 R8, R8, 0x4 ;  /* 0x000000040808781a */ /* 0x000fe40000000000 */
[----:B------:R-:W-:-:S02]  /*0180*/  CS2R R24, SRZ ;  /* 0x0000000000187805 */ /* 0x000fc4000001ff00 */
[----:B------:R-:W-:Y:S02]  /*0190*/  CS2R R26, SRZ ;  /* 0x00000000001a7805 */ /* 0x000fe4000001ff00 */
[----:B------:R-:W-:Y:S02]  /*01a0*/  CS2R R32, SRZ ;  /* 0x0000000000207805 */ /* 0x000fe4000001ff00 */
[----:B------:R-:W-:Y:S02]  /*01b0*/  LOP3.LUT R5, R47, R8, RZ, 0xfc, !PT ;  /* 0x000000082f057212 */ /* 0x000fe400078efcff */
[----:B------:R-:W-:Y:S02]  /*01c0*/  CS2R R34, SRZ ;  /* 0x0000000000227805 */ /* 0x000fe4000001ff00 */
[----:B--2---:R-:W-:Y:S02]  /*01d0*/  LOP3.LUT R3, R47, 0x10, R8, 0xfe, !PT ;  /* 0x000000102f037812 */ /* 0x004fe400078efe08 */
[----:B------:R-:W-:-:S02]  /*01e0*/  CS2R R28, SRZ ;  /* 0x00000000001c7805 */ /* 0x000fc4000001ff00 */
[C---:B------:R-:W-:Y:S01]  /*01f0*/  ISETP.LT.AND P3, PT, R5.reuse, 0x28, !P4 ;  /* 0x000000280500780c */ /* 0x040fe20006761270 */
[----:B------:R-:W-:Y:S01]  /*0200*/  IMAD R9, R5, 0x80, R4 ;  /* 0x0000008005097824 */ /* 0x000fe200078e0204 */
[----:B------:R-:W-:Y:S02]  /*0210*/  LOP3.LUT R5, R47, 0x20, R8, 0xfe, !PT ;  /* 0x000000202f057812 */ /* 0x000fe400078efe08 */
[----:B------:R-:W-:Y:S02]  /*0220*/  CS2R R30, SRZ ;  /* 0x00000000001e7805 */ /* 0x000fe4000001ff00 */
[----:B------:R-:W-:Y:S01]  /*0230*/  ISETP.LT.AND P2, PT, R3, 0x28, !P4 ;  /* 0x000000280300780c */ /* 0x000fe20006741270 */
[----:B-----5:R-:W-:Y:S01]  /*0240*/  IMAD.WIDE R44, R9, 0x4, R38 ;  /* 0x00000004092c7825 */ /* 0x020fe200078e0226 */
[----:B------:R-:W-:Y:S02]  /*0250*/  ISETP.LT.AND P1, PT, R5, 0x28, !P4 ;  /* 0x000000280500780c */ /* 0x000fe40006721270 */
[----:B------:R-:W-:Y:S01]  /*0260*/  ISETP.LT.AND P0, PT, R47, RZ, !P4 ;  /* 0x000000ff2f00720c */ /* 0x000fe20006701270 */
[----:B------:R-:W-:Y:S01]  /*0270*/  IMAD R37, R5, 0x80, R4 ;  /* 0x0000008005257824 */ /* 0x000fe200078e0204 */
[----:B------:R-:W-:-:S02]  /*0280*/  LEA R11, R3, R4, 0x7 ;  /* 0x00000004030b7211 */ /* 0x000fc400078e38ff */
[----:B------:R-:W-:Y:S02]  /*0290*/  CS2R R20, SRZ ;  /* 0x0000000000147805 */ /* 0x000fe4000001ff00 */
[----:B------:R-:W-:Y:S01]  /*02a0*/  IADD3 R9, R9, 0x1800, RZ ;  /* 0x0000180009097810 */ /* 0x000fe20007ffe0ff */
[--C-:B------:R-:W-:Y:S01]  /*02b0*/  IMAD.WIDE R36, R37, 0x4, R38.reuse ;  /* 0x0000000425247825 */ /* 0x100fe200078e0226 */
[----:B------:R-:W-:Y:S01]  /*02c0*/  CS2R R22, SRZ ;  /* 0x0000000000167805 */ /* 0x000fe2000001ff00 */
[----:B------:R-:W2:Y:S02]  /*02d0*/  @P3 LDG.E.EL.128 R24, desc[UR6][R44.64] ;  /* 0x000000062c183981 */ /* 0x000ea4000c2e1d00 */
[----:B------:R-:W-:Y:S02]  /*02e0*/  IMAD.WIDE R2, R11, 0x4, R38 ;  /* 0x000000040b027825 */ /* 0x000fe400078e0226 */
[----:B------:R-:W4:Y:S02]  /*02f0*/  @P1 LDG.E.EL.128 R28, desc[UR6][R36.64] ;  /* 0x00000006241c1981 */ /* 0x000f24000c2e1d00 */
[----:B0-----:R-:W-:-:S02]  /*0300*/  IMAD.WIDE R6, R4, 0x4, R6 ;  /* 0x0000000404067825 */ /* 0x001fc400078e0206 */
[----:B------:R-:W5:Y:S02]  /*0310*/  @P2 LDG.E.EL.128 R32, desc[UR6][R2.64] ;  /* 0x0000000602202981 */ /* 0x000f64000c2e1d00 */
[----:B------:R-:W-:Y:S02]  /*0320*/  IMAD.WIDE R38, R9, 0x4, R38 ;  /* 0x0000000409267825 */ /* 0x000fe400078e0226 */
[----:B------:R0:W2:Y:S01]  /*0330*/  @!P4 LDG.E.EL.128 R16, desc[UR6][R6.64] ;  /* 0x000000060610c981 */ /* 0x0000a2000c2e1d00 */
[----:B------:R-:W-:Y:S02]  /*0340*/  CS2R R8, SRZ ;  /* 0x0000000000087805 */ /* 0x000fe4000001ff00 */
[----:B------:R-:W-:Y:S01]  /*0350*/  CS2R R10, SRZ ;  /* 0x00000000000a7805 */ /* 0x000fe2000001ff00 */
[----:B------:R-:W2:Y:S01]  /*0360*/  @P0 LDG.E.EL.128 R20, desc[UR6][R38.64] ;  /* 0x0000000626140981 */ /* 0x000ea2000c2e1d00 */
[----:B------:R-:W-:Y:S01]  /*0370*/  IMAD.WIDE R48, R4, 0x4, R48 ;  /* 0x0000000404307825 */ /* 0x000fe200078e0230 */
[----:B------:R-:W-:-:S02]  /*0380*/  CS2R R12, SRZ ;  /* 0x00000000000c7805 */ /* 0x000fc4000001ff00 */
[----:B------:R-:W-:Y:S02]  /*0390*/  CS2R R14, SRZ ;  /* 0x00000000000e7805 */ /* 0x000fe4000001ff00 */
[----:B------:R-:W2:Y:S01]  /*03a0*/  @!P4 LDG.E.EL.128 R8, desc[UR6][R48.64] ;  /* 0x000000063008c981 */ /* 0x000ea2000c2e1d00 */
[----:B-1----:R-:W-:Y:S01]  /*03b0*/  IMAD.WIDE R50, R4, 0x4, R50 ;  /* 0x0000000404327825 */ /* 0x002fe200078e0232 */
[----:B0-----:R-:W-:-:S03]  /*03c0*/  CS2R R6, SRZ ;  /* 0x0000000000067805 */ /* 0x001fc6000001ff00 */
[----:B---3--:R-:W-:Y:S01]  /*03d0*/  IMAD.WIDE R52, R4, 0x4, R52 ;  /* 0x0000000404347825 */ /* 0x008fe200078e0234 */
[----:B------:R-:W-:Y:S01]  /*03e0*/  CS2R R4, SRZ ;  /* 0x0000000000047805 */ /* 0x000fe2000001ff00 */
[----:B------:R0:W3:Y:S05]  /*03f0*/  @!P4 LDG.E.EL.128 R12, desc[UR6][R50.64] ;  /* 0x00000006320cc981 */ /* 0x0000ea000c2e1d00 */
[----:B------:R1:W3:Y:S01]  /*0400*/  @!P4 LDG.E.EL.128 R4, desc[UR6][R52.64] ;  /* 0x000000063404c981 */ /* 0x0002e2000c2e1d00 */
[----:B0-----:R-:W-:-:S04]  /*0410*/  SHF.R.U32.HI R51, RZ, 0x5, R0 ;  /* 0x00000005ff337819 */ /* 0x001fc80000011600 */
[----:B------:R-:W-:Y:S01]  /*0420*/  SGXT.U32 R51, R51, 0x3 ;  /* 0x000000033333781a */ /* 0x000fe20000000000 */
[----:B------:R-:W0:Y:S01]  /*0430*/  S2UR UR5, SR_CgaCtaId ;  /* 0x00000000000579c3 */ /* 0x000e220000008800 */
[----:B------:R-:W-:Y:S02]  /*0440*/  UMOV UR4, 0x400 ;  /* 0x0000040000047882 */ /* 0x000fe40000000000 */
[----:B0-----:R-:W-:-:S05]  /*0450*/  UPRMT UR4, UR5, 0x654, UR4 ;  /* 0x0000065405047896 */ /* 0x001fca0008000004 */
[----:B------:R-:W-:Y:S01]  /*0460*/  BAR.SYNC.DEFER_BLOCKING 0x0 ;  /* 0x0000000000007b1d */ /* 0x000fe20000010000 */
[----:B------:R-:W-:-:S06]  /*0470*/  FADD R48, R40, 9.9999997473787516356e-06 ;  /* 0x3727c5ac28307421 */ /* 0x000fcc0000000000 */
[----:B------:R-:W0:Y:S01]  /*0480*/  MUFU.SQRT R48, R48 ;  /* 0x0000003000307308 */ /* 0x000e220000002000 */
[----:B------:R-:W-:Y:S01]  /*0490*/  FADD R41, R41, 9.9999997473787516356e-06 ;  /* 0x3727c5ac29297421 */ /* 0x000fe20000000000 */
[----:B------:R-:W-:Y:S01]  /*04a0*/  IMAD.SHL.U32 R40, R0, 0x2, RZ ;  /* 0x0000000200287824 */ /* 0x000fe200078e00ff */
[----:B------:R-:W-:Y:S01]  /*04b0*/  LOP3.LUT R0, R51, R46, RZ, 0xfc, !PT ;  /* 0x0000002e33007212 */ /* 0x000fe200078efcff */
[----:B------:R-:W-:-:S04]  /*04c0*/  HFMA2.MMA R46, -RZ, RZ, 1.625, 0 ;  /* 0x3e800000ff2e7435 */ /* 0x000fc800000001ff */
[----:B------:R1:W1:Y:S01]  /*04d0*/  MUFU.SQRT R49, R41 ;  /* 0x0000002900317308 */ /* 0x0002620000002000 */
[C---:B0-----:R-:W-:Y:S02]  /*04e0*/  FSETP.GT.AND P4, PT, R48.reuse, 8.50705917302346158658e+37, PT ;  /* 0x7e8000003000780b */ /* 0x041fe40003f84000 */
[----:B------:R-:W-:Y:S01]  /*04f0*/  FSETP.GEU.AND P5, PT, R48, 1.175494350822287508e-38, PT ;  /* 0x008000003000780b */ /* 0x000fe20003fae000 */
[----:B-1----:R-:W-:-:S04]  /*0500*/  FADD R41, R42, 9.9999997473787516356e-06 ;  /* 0x3727c5ac2a297421 */ /* 0x002fc80000000000 */
[----:B------:R-:W0:Y:S01]  /*0510*/  MUFU.SQRT R50, R41 ;  /* 0x0000002900327308 */ /* 0x000e220000002000 */
[----:B------:R-:W-:-:S05]  /*0520*/  LOP3.LUT R40, R47, 0x3e, R40, 0xf8, !PT ;  /* 0x0000003e2f287812 */ /* 0x000fca00078ef828 */
[----:B------:R-:W-:Y:S01]  /*0530*/  @P4 FMUL R48, R48, 0.25 ;  /* 0x3e80000030304820 */ /* 0x000fe20000400000 */
[----:B------:R-:W-:-:S03]  /*0540*/  FADD R47, R43, 9.9999997473787516356e-06 ;  /* 0x3727c5ac2b2f7421 */ /* 0x000fc60000000000 */
[----:B------:R-:W-:Y:S01]  /*0550*/  @!P5 FMUL R48, R48, 16777216 ;  /* 0x4b8000003030d820 */ /* 0x000fe20000400000 */
[----:B------:R-:W-:Y:S02]  /*0560*/  FSEL R51, R46, 1, P4 ;  /* 0x3f8000002e337808 */ /* 0x000fe40002000000 */
[----:B------:R-:W-:Y:S01]  /*0570*/  FSETP.GT.AND P4, PT, R49, 8.50705917302346158658e+37, PT ;  /* 0x7e8000003100780b */ /* 0x000fe20003f84000 */
[----:B------:R-:W-:Y:S02]  /*0580*/  MUFU.SQRT R47, R47 ;  /* 0x0000002f002f7308 */ /* 0x000fe40000002000 */
[----:B------:R-:W-:Y:S01]  /*0590*/  @!P5 FMUL R51, R51, 16777216 ;  /* 0x4b8000003333d820 */ /* 0x000fe20000400000 */
[----:B0-----:R-:W-:-:S05]  /*05a0*/  FSETP.GT.AND P5, PT, R50, 8.50705917302346158658e+37, PT ;  /* 0x7e8000003200780b */ /* 0x001fca0003fa4000 */
[----:B------:R-:W0:Y:S01]  /*05b0*/  MUFU.RCP R48, R48 ;  /* 0x0000003000307308 */ /* 0x000e220000001000 */
[C---:B------:R-:W-:Y:S02]  /*05c0*/  FSETP.GEU.AND P6, PT, R49.reuse, 1.175494350822287508e-38, PT ;  /* 0x008000003100780b */ /* 0x040fe40003fce000 */
[----:B------:R-:W-:Y:S01]  /*05d0*/  FSEL R52, R46, 1, P4 ;  /* 0x3f8000002e347808 */ /* 0x000fe20002000000 */
[----:B------:R-:W-:Y:S01]  /*05e0*/  @P4 FMUL R49, R49, 0.25 ;  /* 0x3e80000031314820 */ /* 0x000fe20000400000 */
[----:B------:R-:W-:-:S03]  /*05f0*/  FSETP.GEU.AND P4, PT, R50, 1.175494350822287508e-38, PT ;  /* 0x008000003200780b */ /* 0x000fc60003f8e000 */
[----:B------:R-:W-:Y:S01]  /*0600*/  @P5 FMUL R50, R50, 0.25 ;  /* 0x3e80000032325820 */ /* 0x000fe20000400000 */
[----:B0-----:R-:W-:Y:S01]  /*0610*/  FMUL R42, R48, R51 ;  /* 0x00000033302a7220 */ /* 0x001fe20000400000 */
[----:B------:R-:W-:Y:S02]  /*0620*/  FSEL R51, R46, 1, P5 ;  /* 0x3f8000002e337808 */ /* 0x000fe40002800000 */
[----:B------:R-:W-:Y:S02]  /*0630*/  FSETP.GT.AND P5, PT, R47, 8.50705917302346158658e+37, PT ;  /* 0x7e8000002f00780b */ /* 0x000fe40003fa4000 */
[----:B------:R-:W-:Y:S01]  /*0640*/  @!P6 FMUL R49, R49, 16777216 ;  /* 0x4b8000003131e820 */ /* 0x000fe20000400000 */
[----:B------:R-:W-:Y:S01]  /*0650*/  @!P6 FMUL R52, R52, 16777216 ;  /* 0x4b8000003434e820 */ /* 0x000fe20000400000 */
[C---:B------:R-:W-:Y:S01]  /*0660*/  FSETP.GEU.AND P6, PT, R47.reuse, 1.175494350822287508e-38, PT ;  /* 0x008000002f00780b */ /* 0x040fe20003fce000 */
[----:B------:R-:W0:Y:S03]  /*0670*/  S2R R41, SR_TID.X ;  /* 0x0000000000297919 */ /* 0x000e260000002100 */
[----:B------:R-:W1:Y:S05]  /*0680*/  MUFU.RCP R49, R49 ;  /* 0x0000003100317308 */ /* 0x000e6a0000001000 */
[----:B------:R-:W-:-:S04]  /*0690*/  @P5 FMUL R47, R47, 0.25 ;  /* 0x3e8000002f2f5820 */ /* 0x000fc80000400000 */
[----:B------:R-:W-:-:S04]  /*06a0*/  @!P6 FMUL R47, R47, 16777216 ;  /* 0x4b8000002f2fe820 */ /* 0x000fc80000400000 */
[----:B------:R-:W0:Y:S01]  /*06b0*/  MUFU.RCP R48, R47 ;  /* 0x0000002f00307308 */ /* 0x000e220000001000 */
[----:B-1----:R-:W-:Y:S01]  /*06c0*/  FMUL R43, R49, R52 ;  /* 0x00000034312b7220 */ /* 0x002fe20000400000 */
[----:B------:R-:W-:Y:S01]  /*06d0*/  FSEL R49, R46, 1, P5 ;  /* 0x3f8000002e317808 */ /* 0x000fe20002800000 */
[----:B------:R-:W-:-:S04]  /*06e0*/  @!P4 FMUL R50, R50, 16777216 ;  /* 0x4b8000003232c820 */ /* 0x000fc80000400000 */
[----:B------:R-:W-:Y:S02]  /*06f0*/  @!P6 FMUL R49, R49, 16777216 ;  /* 0x4b8000003131e820 */ /* 0x000fe40000400000 */
[----:B------:R-:W1:Y:S01]  /*0700*/  MUFU.RCP R50, R50 ;  /* 0x0000003200327308 */ /* 0x000e620000001000 */
[C---:B--2---:R-:W-:Y:S01]  /*0710*/  FADD R25, R17.reuse, R25 ;  /* 0x0000001911197221 */ /* 0x044fe20000000000 */
[C---:B-----5:R-:W-:Y:S01]  /*0720*/  FADD R33, R17.reuse, R33 ;  /* 0x0000002111217221 */ /* 0x060fe20000000000 */
[C---:B----4-:R-:W-:Y:S01]  /*0730*/  FADD R29, R17.reuse, R29 ;  /* 0x0000001d111d7221 */ /* 0x050fe20000000000 */
[----:B------:R-:W-:Y:S01]  /*0740*/  FADD R21, R17, R21 ;  /* 0x0000001511157221 */ /* 0x000fe20000000000 */
[----:B------:R-:W-:-:S04]  /*0750*/  IMAD.HI R17, R40, 0x66666667, RZ ;  /* 0x6666666728117827 */ /* 0x000fc800078e02ff */
[----:B0-----:R-:W-:Y:S01]  /*0760*/  FMUL R48, R48, R49 ;  /* 0x0000003130307220 */ /* 0x001fe20000400000 */
[----:B------:R-:W-:Y:S01]  /*0770*/  FADD R27, R19, R27 ;  /* 0x0000001b131b7221 */ /* 0x000fe20000000000 */
[----:B------:R-:W-:Y:S02]  /*0780*/  IMAD.SHL.U32 R49, R41, 0x100, RZ ;  /* 0x0000010029317824 */ /* 0x000fe400078e00ff */
[----:B------:R-:W-:Y:S01]  /*0790*/  FADD R26, R18, R26 ;  /* 0x0000001a121a7221 */ /* 0x000fe20000000000 */
[C---:B------:R-:W-:Y:S01]  /*07a0*/  FADD R24, R16.reuse, R24 ;  /* 0x0000001810187221 */ /* 0x040fe20000000000 */
[C---:B------:R-:W-:Y:S01]  /*07b0*/  FADD R32, R16.reuse, R32 ;  /* 0x0000002010207221 */ /* 0x040fe20000000000 */
[C---:B------:R-:W-:Y:S01]  /*07c0*/  FADD R28, R16.reuse, R28 ;  /* 0x0000001c101c7221 */ /* 0x040fe20000000000 */
[----:B------:R-:W-:Y:S01]  /*07d0*/  FADD R20, R16, R20 ;  /* 0x0000001410147221 */ /* 0x000fe20000000000 */
[----:B------:R-:W-:Y:S01]  /*07e0*/  LOP3.LUT R49, R49, 0xf00, RZ, 0xc0, !PT ;  /* 0x00000f0031317812 */ /* 0x000fe200078ec0ff */
[----:B------:R-:W-:Y:S01]  /*07f0*/  FADD R35, R19, R35 ;  /* 0x0000002313237221 */ /* 0x000fe20000000000 */
[----:B------:R-:W-:Y:S01]  /*0800*/  SHF.R.U32.HI R16, RZ, 0x1f, R17 ;  /* 0x0000001fff107819 */ /* 0x000fe20000011611 */
[C---:B------:R-:W-:Y:S01]  /*0810*/  FADD R34, R18.reuse, R34 ;  /* 0x0000002212227221 */ /* 0x040fe20000000000 */
[C---:B------:R-:W-:Y:S01]  /*0820*/  FADD R30, R18.reuse, R30 ;  /* 0x0000001e121e7221 */ /* 0x040fe20000000000 */
[----:B------:R-:W-:Y:S01]  /*0830*/  FADD R22, R18, R22 ;  /* 0x0000001612167221 */ /* 0x000fe20000000000 */
[----:B------:R0:W-:Y:S01]  /*0840*/  @P3 STG.E.128 desc[UR6][R44.64], R24 ;  /* 0x000000182c003986 */ /* 0x0001e2000c101d06 */
[----:B------:R-:W-:Y:S01]  /*0850*/  FADD R18, R25, -R9 ;  /* 0x8000000919127221 */ /* 0x000fe20000000000 */
[----:B------:R-:W-:Y:S01]  /*0860*/  @!P4 FMUL R51, R51, 16777216 ;  /* 0x4b8000003333c820 */ /* 0x000fe20000400000 */
[----:B------:R-:W-:-:S02]  /*0870*/  LOP3.LUT R53, R49, 0xc0, RZ, 0xfc, !PT ;  /* 0x000000c031357812 */ /* 0x000fc400078efcff */
[----:B------:R-:W-:Y:S01]  /*0880*/  LEA.HI.SX32 R17, R17, R16, 0x1e ;  /* 0x0000001011117211 */ /* 0x000fe200078ff2ff */
[--C-:B------:R-:W-:Y:S01]  /*0890*/  FADD R16, R33, -R9.reuse ;  /* 0x8000000921107221 */ /* 0x100fe20000000000 */
[----:B------:R2:W-:Y:S01]  /*08a0*/  @P2 STG.E.128 desc[UR6][R2.64], R32 ;  /* 0x0000002002002986 */ /* 0x0005e2000c101d06 */
[----:B-1----:R-:W-:Y:S01]  /*08b0*/  FMUL R46, R50, R51 ;  /* 0x00000033322e7220 */ /* 0x002fe20000400000 */
[----:B------:R-:W-:Y:S01]  /*08c0*/  LEA.HI R54, R53, UR4, RZ, 0x1d ;  /* 0x0000000435367c11 */ /* 0x000fe2000f8fe8ff */
[--C-:B------:R-:W-:Y:S01]  /*08d0*/  FADD R53, R32, -R8.reuse ;  /* 0x8000000820357221 */ /* 0x100fe20000000000 */
[--C-:B------:R-:W-:Y:S01]  /*08e0*/  FADD R55, R28, -R8.reuse ;  /* 0x800000081c377221 */ /* 0x100fe20000000000 */
[----:B0-----:R-:W-:Y:S01]  /*08f0*/  FADD R25, R24, -R8 ;  /* 0x8000000818197221 */ /* 0x001fe20000000000 */
[----:B------:R-:W-:-:S03]  /*0900*/  FADD R24, R29, -R9 ;  /* 0x800000091d187221 */ /* 0x000fc60000000000 */
[----:B------:R-:W-:Y:S01]  /*0910*/  FMUL R25, R42, R25 ;  /* 0x000000192a197220 */ /* 0x000fe20000400000 */
[----:B--2---:R-:W-:Y:S01]  /*0920*/  FADD R3, R26, -R10 ;  /* 0x8000000a1a037221 */ /* 0x004fe20000000000 */
[----:B------:R-:W-:Y:S01]  /*0930*/  FMUL R2, R43, R16 ;  /* 0x000000102b027220 */ /* 0x000fe20000400000 */
[----:B------:R-:W-:Y:S01]  /*0940*/  FADD R31, R19, R31 ;  /* 0x0000001f131f7221 */ /* 0x000fe20000000000 */
[----:B------:R-:W-:Y:S01]  /*0950*/  FADD R57, R20, -R8 ;  /* 0x8000000814397221 */ /* 0x000fe20000000000 */
[C---:B------:R-:W-:Y:S01]  /*0960*/  FMUL R16, R43.reuse, R24 ;  /* 0x000000182b107220 */ /* 0x040fe20000400000 */
[----:B------:R-:W-:Y:S01]  /*0970*/  FMUL R18, R43, R18 ;  /* 0x000000122b127220 */ /* 0x000fe20000400000 */
[----:B------:R-:W-:Y:S01]  /*0980*/  FADD R23, R19, R23 ;  /* 0x0000001713177221 */ /* 0x000fe20000000000 */
[----:B---3--:R-:W-:Y:S01]  /*0990*/  FFMA R24, R25, R12, R4 ;  /* 0x0000000c19187223 */ /* 0x008fe20000000004 */
[----:B------:R-:W-:Y:S01]  /*09a0*/  FMUL R3, R46, R3 ;  /* 0x000000032e037220 */ /* 0x000fe20000400000 */
[----:B------:R-:W-:Y:S01]  /*09b0*/  LOP3.LUT R51, R49, 0x80, RZ, 0xfc, !PT ;  /* 0x0000008031337812 */ /* 0x000fe200078efcff */
[C---:B------:R-:W-:Y:S01]  /*09c0*/  FMUL R53, R42.reuse, R53 ;  /* 0x000000352a357220 */ /* 0x040fe20000400000 */
[C---:B------:R-:W-:Y:S01]  /*09d0*/  FMUL R55, R42.reuse, R55 ;  /* 0x000000372a377220 */ /* 0x040fe20000400000 */
[--C-:B------:R-:W-:Y:S01]  /*09e0*/  FADD R19, R35, -R11.reuse ;  /* 0x8000000b23137221 */ /* 0x100fe20000000000 */
[----:B------:R-:W-:Y:S01]  /*09f0*/  FMUL R57, R42, R57 ;  /* 0x000000392a397220 */ /* 0x000fe20000400000 */
[--C-:B------:R-:W-:Y:S01]  /*0a00*/  FADD R27, R27, -R11.reuse ;  /* 0x8000000b1b1b7221 */ /* 0x100fe20000000000 */
[----:B------:R-:W-:Y:S01]  /*0a10*/  FADD R25, R31, -R11 ;  /* 0x8000000b1f197221 */ /* 0x000fe20000000000 */
[----:B------:R-:W-:Y:S01]  /*0a20*/  FFMA R18, R18, R13, R5 ;  /* 0x0000000d12127223 */ /* 0x000fe20000000005 */
[----:B------:R-:W-:Y:S01]  /*0a30*/  FADD R11, R23, -R11 ;  /* 0x8000000b170b7221 */ /* 0x000fe20000000000 */
[----:B------:R-:W-:Y:S01]  /*0a40*/  @P1 STG.E.128 desc[UR6][R36.64], R28 ;  /* 0x0000001c24001986 */ /* 0x000fe2000c101d06 */
[----:B------:R-:W-:Y:S01]  /*0a50*/  FFMA R3, R3, R14, R6 ;  /* 0x0000000e03037223 */ /* 0x000fe20000000006 */
[----:B------:R-:W-:Y:S01]  /*0a60*/  FSETP.GT.AND P1, PT, R24, RZ, PT ;  /* 0x000000ff1800720b */ /* 0x000fe20003f24000 */
[----:B------:R-:W-:Y:S01]  /*0a70*/  FADD R8, R21, -R9 ;  /* 0x8000000915087221 */ /* 0x000fe20000000000 */
[----:B------:R-:W-:Y:S01]  /*0a80*/  LEA.HI R52, R51, UR4, RZ, 0x1d ;  /* 0x0000000433347c11 */ /* 0x000fe2000f8fe8ff */
[-CC-:B------:R-:W-:Y:S01]  /*0a90*/  FFMA R26, R53, R12.reuse, R4.reuse ;  /* 0x0000000c351a7223 */ /* 0x180fe20000000004 */
[-C--:B------:R-:W-:Y:S01]  /*0aa0*/  FFMA R32, R55, R12.reuse, R4 ;  /* 0x0000000c37207223 */ /* 0x080fe20000000004 */
[----:B------:R-:W-:Y:S01]  /*0ab0*/  FADD R51, R34, -R10 ;  /* 0x8000000a22337221 */ /* 0x000fe20000000000 */
[----:B------:R-:W-:Y:S01]  /*0ac0*/  FFMA R4, R57, R12, R4 ;  /* 0x0000000c39047223 */ /* 0x000fe20000000004 */
[--C-:B------:R-:W-:Y:S01]  /*0ad0*/  FADD R9, R30, -R10.reuse ;  /* 0x8000000a1e097221 */ /* 0x100fe20000000000 */
[----:B------:R-:W-:Y:S01]  /*0ae0*/  FADD R33, R22, -R10 ;  /* 0x8000000a16217221 */ /* 0x000fe20000000000 */
[C---:B------:R-:W-:Y:S01]  /*0af0*/  FMUL R34, R48.reuse, R19 ;  /* 0x0000001330227220 */ /* 0x040fe20000400000 */
[C---:B------:R-:W-:Y:S01]  /*0b00*/  FMUL R10, R48.reuse, R11 ;  /* 0x0000000b300a7220 */ /* 0x040fe20000400000 */
[----:B------:R-:W-:Y:S01]  /*0b10*/  FMUL R12, R48, R25 ;  /* 0x00000019300c7220 */ /* 0x000fe20000400000 */
[----:B------:R-:W-:Y:S01]  /*0b20*/  FSETP.GT.AND P5, PT, R18, RZ, PT ;  /* 0x000000ff1200720b */ /* 0x000fe20003fa4000 */
[----:B------:R-:W-:Y:S01]  /*0b30*/  FMUL R48, R48, R27 ;  /* 0x0000001b30307220 */ /* 0x000fe20000400000 */
[----:B------:R-:W-:Y:S01]  /*0b40*/  FSETP.GT.AND P3, PT, R3, RZ, PT ;  /* 0x000000ff0300720b */ /* 0x000fe20003f64000 */
[----:B------:R-:W-:Y:S01]  /*0b50*/  FMUL R51, R46, R51 ;  /* 0x000000332e337220 */ /* 0x000fe20000400000 */
[----:B------:R-:W-:Y:S01]  /*0b60*/  FFMA R2, R2, R13, R5 ;  /* 0x0000000d02027223 */ /* 0x000fe20000000005 */
[-CC-:B------:R-:W-:Y:S01]  /*0b70*/  FFMA R48, R48, R15.reuse, R7.reuse ;  /* 0x0000000f30307223 */ /* 0x180fe20000000007 */
[----:B------:R-:W-:Y:S01]  /*0b80*/  @P0 STG.E.128 desc[UR6][R38.64], R20 ;  /* 0x0000001426000986 */ /* 0x000fe2000c101d06 */
[----:B------:R-:W-:Y:S01]  /*0b90*/  FFMA R51, R51, R14, R6 ;  /* 0x0000000e33337223 */ /* 0x000fe20000000006 */
[----:B------:R-:W-:Y:S01]  /*0ba0*/  FSETP.GT.AND P0, PT, R26, RZ, PT ;  /* 0x000000ff1a00720b */ /* 0x000fe20003f04000 */
[----:B------:R-:W-:Y:S01]  /*0bb0*/  FFMA R34, R34, R15, R7 ;  /* 0x0000000f22227223 */ /* 0x000fe20000000007 */
[----:B------:R-:W-:Y:S01]  /*0bc0*/  FSETP.GT.AND P2, PT, R48, RZ, PT ;  /* 0x000000ff3000720b */ /* 0x000fe20003f44000 */
[----:B------:R-:W-:Y:S01]  /*0bd0*/  @!P1 FMUL R24, R24, 0.0099999997764825820923 ;  /* 0x3c23d70a18189820 */ /* 0x000fe20000400000 */
[----:B------:R-:W-:Y:S01]  /*0be0*/  FSETP.GT.AND P1, PT, R2, RZ, PT ;  /* 0x000000ff0200720b */ /* 0x000fe20003f24000 */
[----:B------:R-:W-:Y:S01]  /*0bf0*/  @!P5 FMUL R18, R18, 0.0099999997764825820923 ;  /* 0x3c23d70a1212d820 */ /* 0x000fe20000400000 */
[----:B------:R-:W-:Y:S01]  /*0c00*/  FSETP.GT.AND P4, PT, R51, RZ, PT ;  /* 0x000000ff3300720b */ /* 0x000fe20003f84000 */
[----:B------:R-:W-:Y:S01]  /*0c10*/  @!P3 FMUL R3, R3, 0.0099999997764825820923 ;  /* 0x3c23d70a0303b820 */ /* 0x000fe20000400000 */
[----:B------:R-:W-:Y:S01]  /*0c20*/  SHF.R.U32.HI R50, RZ, 0x4, R41 ;  /* 0x00000004ff327819 */ /* 0x000fe20000011629 */
[----:B------:R-:W-:Y:S01]  /*0c30*/  FMUL R9, R46, R9 ;  /* 0x000000092e097220 */ /* 0x000fe20000400000 */
[----:B------:R-:W-:-:S02]  /*0c40*/  FSETP.GT.AND P5, PT, R34, RZ, PT ;  /* 0x000000ff2200720b */ /* 0x000fc40003fa4000 */
[----:B------:R-:W-:Y:S01]  /*0c50*/  FSETP.GT.AND P3, PT, R32, RZ, PT ;  /* 0x000000ff2000720b */ /* 0x000fe20003f64000 */
[----:B------:R-:W-:Y:S01]  /*0c60*/  FMUL R8, R43, R8 ;  /* 0x000000082b087220 */ /* 0x000fe20000400000 */
[----:B------:R-:W-:Y:S01]  /*0c70*/  SGXT.U32 R50, R50, 0x4 ;  /* 0x000000043232781a */ /* 0x000fe20000000000 */
[----:B------:R-:W-:Y:S01]  /*0c80*/  FFMA R16, R16, R13, R5 ;  /* 0x0000000d10107223 */ /* 0x000fe20000000005 */
[----:B------:R-:W-:Y:S01]  /*0c90*/  LOP3.LUT R47, R49, 0x40, RZ, 0xfc, !PT ;  /* 0x00000040312f7812 */ /* 0x000fe200078efcff */
[----:B------:R-:W-:Y:S01]  /*0ca0*/  FMUL R33, R46, R33 ;  /* 0x000000212e217220 */ /* 0x000fe20000400000 */
[--C-:B------:R-:W-:Y:S01]  /*0cb0*/  FFMA R9, R9, R14, R6.reuse ;  /* 0x0000000e09097223 */ /* 0x100fe20000000006 */
[----:B------:R-:W-:Y:S01]  /*0cc0*/  FFMA R12, R12, R15, R7 ;  /* 0x0000000f0c0c7223 */ /* 0x000fe20000000007 */
[C---:B------:R-:W-:Y:S01]  /*0cd0*/  LOP3.LUT R45, R49.reuse, R50, RZ, 0xfc, !PT ;  /* 0x00000032312d7212 */ /* 0x040fe200078efcff */
[----:B------:R-:W-:Y:S01]  /*0ce0*/  FFMA R8, R8, R13, R5 ;  /* 0x0000000d08087223 */ /* 0x000fe20000000005 */
[----:B------:R-:W-:Y:S01]  /*0cf0*/  @!P0 FMUL R26, R26, 0.0099999997764825820923 ;  /* 0x3c23d70a1a1a8820 */ /* 0x000fe20000400000 */
[----:B------:R-:W-:Y:S01]  /*0d00*/  LEA.HI R44, R49, UR4, RZ, 0x1d ;  /* 0x00000004312c7c11 */ /* 0x000fe2000f8fe8ff */
[----:B------:R-:W-:Y:S01]  /*0d10*/  FFMA R33, R33, R14, R6 ;  /* 0x0000000e21217223 */ /* 0x000fe20000000006 */
[----:B------:R-:W-:Y:S01]  /*0d20*/  LEA.HI R50, R47, UR4, RZ, 0x1d ;  /* 0x000000042f327c11 */ /* 0x000fe2000f8fe8ff */
[----:B------:R-:W-:Y:S01]  /*0d30*/  @!P2 FMUL R48, R48, 0.0099999997764825820923 ;  /* 0x3c23d70a3030a820 */ /* 0x000fe20000400000 */
[----:B------:R-:W-:Y:S01]  /*0d40*/  FSETP.GT.AND P0, PT, R16, RZ, PT ;  /* 0x000000ff1000720b */ /* 0x000fe20003f04000 */
[----:B------:R-:W-:Y:S01]  /*0d50*/  FFMA R10, R10, R15, R7 ;  /* 0x0000000f0a0a7223 */ /* 0x000fe20000000007 */
[----:B------:R-:W-:Y:S01]  /*0d60*/  @!P1 FMUL R2, R2, 0.0099999997764825820923 ;  /* 0x3c23d70a02029820 */ /* 0x000fe20000400000 */
[----:B------:R-:W-:Y:S01]  /*0d70*/  FSETP.GT.AND P2, PT, R9, RZ, PT ;  /* 0x000000ff0900720b */ /* 0x000fe20003f44000 */
[----:B------:R-:W-:Y:S01]  /*0d80*/  @!P4 FMUL R51, R51, 0.0099999997764825820923 ;  /* 0x3c23d70a3333c820 */ /* 0x000fe20000400000 */
[----:B------:R-:W-:Y:S01]  /*0d90*/  FSETP.GT.AND P1, PT, R12, RZ, PT ;  /* 0x000000ff0c00720b */ /* 0x000fe20003f24000 */
[----:B------:R-:W-:Y:S01]  /*0da0*/  @!P5 FMUL R34, R34, 0.0099999997764825820923 ;  /* 0x3c23d70a2222d820 */ /* 0x000fe20000400000 */
[----:B------:R-:W-:Y:S01]  /*0db0*/  FSETP.GT.AND P4, PT, R4, RZ, PT ;  /* 0x000000ff0400720b */ /* 0x000fe20003f84000 */
[C---:B------:R-:W-:Y:S01]  /*0dc0*/  IMAD R47, R45.reuse, 0x4, R50 ;  /* 0x000000042d2f7824 */ /* 0x040fe200078e0232 */
[----:B------:R-:W-:Y:S01]  /*0dd0*/  LEA R49, R45, R44, 0x2 ;  /* 0x0000002c2d317211 */ /* 0x000fe200078e10ff */
[----:B------:R-:W-:Y:S01]  /*0de0*/  @!P3 FMUL R32, R32, 0.0099999997764825820923 ;  /* 0x3c23d70a2020b820 */ /* 0x000fe20000400000 */
[----:B------:R-:W-:-:S02]  /*0df0*/  FSETP.GT.AND P6, PT, R8, RZ, PT ;  /* 0x000000ff0800720b */ /* 0x000fc40003fc4000 */
[----:B------:R-:W-:Y:S02]  /*0e00*/  FSETP.GT.AND P5, PT, R33, RZ, PT ;  /* 0x000000ff2100720b */ /* 0x000fe40003fa4000 */
[C---:B------:R-:W-:Y:S01]  /*0e10*/  LEA R44, R45.reuse, R52, 0x2 ;  /* 0x000000342d2c7211 */ /* 0x040fe200078e10ff */
[----:B------:R-:W-:Y:S01]  /*0e20*/  IMAD R45, R45, 0x4, R54 ;  /* 0x000000042d2d7824 */ /* 0x000fe200078e0236 */
[----:B------:R-:W-:Y:S01]  /*0e30*/  FSETP.GT.AND P3, PT, R10, RZ, PT ;  /* 0x000000ff0a00720b */ /* 0x000fe20003f64000 */
[----:B------:R-:W-:Y:S01]  /*0e40*/  STS [R49], R24 ;  /* 0x0000001831007388 */ /* 0x000fe20000000800 */
[----:B------:R-:W-:-:S03]  /*0e50*/  @!P0 FMUL R16, R16, 0.0099999997764825820923 ;  /* 0x3c23d70a10108820 */ /* 0x000fc60000400000 */
[----:B------:R-:W-:Y:S01]  /*0e60*/  STS [R47+0x100], R18 ;  /* 0x000100122f007388 */ /* 0x000fe20000000800 */
[----:B------:R-:W-:-:S03]  /*0e70*/  @!P2 FMUL R9, R9, 0.0099999997764825820923 ;  /* 0x3c23d70a0909a820 */ /* 0x000fc60000400000 */
[----:B------:R-:W-:Y:S01]  /*0e80*/  STS [R44+0x200], R3 ;  /* 0x000200032c007388 */ /* 0x000fe20000000800 */
[----:B------:R-:W-:-:S03]  /*0e90*/  @!P1 FMUL R12, R12, 0.0099999997764825820923 ;  /* 0x3c23d70a0c0c9820 */ /* 0x000fc60000400000 */
[----:B------:R-:W-:Y:S01]  /*0ea0*/  STS [R45+0x300], R48 ;  /* 0x000300302d007388 */ /* 0x000fe20000000800 */
[----:B------:R-:W-:-:S03]  /*0eb0*/  @!P4 FMUL R4, R4, 0.0099999997764825820923 ;  /* 0x3c23d70a0404c820 */ /* 0x000fc60000400000 */
[----:B------:R-:W-:Y:S01]  /*0ec0*/  STS [R49+0x40], R26 ;  /* 0x0000401a31007388 */ /* 0x000fe20000000800 */
[----:B------:R-:W-:-:S03]  /*0ed0*/  @!P6 FMUL R8, R8, 0.0099999997764825820923 ;  /* 0x3c23d70a0808e820 */ /* 0x000fc60000400000 */
[----:B------:R0:W-:Y:S01]  /*0ee0*/  STS [R47+0x140], R2 ;  /* 0x000140022f007388 */ /* 0x0001e20000000800 */
[----:B------:R-:W-:-:S03]  /*0ef0*/  @!P5 FMUL R33, R33, 0.0099999997764825820923 ;  /* 0x3c23d70a2121d820 */ /* 0x000fc60000400000 */
[----:B------:R-:W-:Y:S01]  /*0f00*/  STS [R44+0x240], R51 ;  /* 0x000240332c007388 */ /* 0x000fe20000000800 */
[----:B------:R-:W-:-:S03]  /*0f10*/  @!P3 FMUL R10, R10, 0.0099999997764825820923 ;  /* 0x3c23d70a0a0ab820 */ /* 0x000fc60000400000 */
[----:B------:R-:W-:Y:S04]  /*0f20*/  STS [R45+0x340], R34 ;  /* 0x000340222d007388 */ /* 0x000fe80000000800 */
[----:B------:R-:W-:Y:S04]  /*0f30*/  STS [R49+0x80], R32 ;  /* 0x0000802031007388 */ /* 0x000fe80000000800 */
[----:B------:R1:W-:Y:S04]  /*0f40*/  STS [R47+0x180], R16 ;  /* 0x000180102f007388 */ /* 0x0003e80000000800 */
[----:B------:R-:W-:Y:S04]  /*0f50*/  STS [R44+0x280], R9 ;  /* 0x000280092c007388 */ /* 0x000fe80000000800 */
[----:B------:R-:W-:Y:S04]  /*0f60*/  STS [R45+0x380], R12 ;  /* 0x0003800c2d007388 */ /* 0x000fe80000000800 */
[----:B------:R2:W-:Y:S04]  /*0f70*/  STS [R49+0xc0], R4 ;  /* 0x0000c00431007388 */ /* 0x0005e80000000800 */
[----:B------:R-:W-:Y:S04]  /*0f80*/  STS [R47+0x1c0], R8 ;  /* 0x0001c0082f007388 */ /* 0x000fe80000000800 */
[----:B------:R-:W-:Y:S04]  /*0f90*/  STS [R44+0x2c0], R33 ;  /* 0x0002c0212c007388 */ /* 0x000fe80000000800 */
[----:B------:R3:W-:Y:S01]  /*0fa0*/  STS [R45+0x3c0], R10 ;  /* 0x0003c00a2d007388 */ /* 0x0007e20000000800 */
[----:B0-----:R-:W-:-:S02]  /*0fb0*/  SHF.R.U32.HI R2, RZ, 0x2, R41 ;  /* 0x00000002ff027819 */ /* 0x001fc40000011629 */
[----:B------:R-:W-:Y:S02]  /*0fc0*/  SHF.L.U32 R41, R41, 0x1, RZ ;  /* 0x0000000129297819 */ /* 0x000fe400000006ff */
[----:B------:R-:W-:Y:S02]  /*0fd0*/  LOP3.LUT R5, R2, 0x38, RZ, 0xc0, !PT ;  /* 0x0000003802057812 */ /* 0x000fe400078ec0ff */
[----:B-1----:R-:W-:Y:S01]  /*0fe0*/  LOP3.LUT R16, R41, 0x1fe, RZ, 0xc0, !PT ;  /* 0x000001fe29107812 */ /* 0x002fe200078ec0ff */
[----:B------:R-:W0:Y:S03]  /*0ff0*/  LDC.64 R2, c[0x0][0x240] ;  /* 0x00009000ff027b82 */ /* 0x000e260000000a00 */
[C---:B--2---:R-:W-:Y:S01]  /*1000*/  LOP3.LUT R4, R16.reuse, 0x200, RZ, 0xfc, !PT ;  /* 0x0000020010047812 */ /* 0x044fe200078efcff */
[----:B------:R-:W-:Y:S01]  /*1010*/  VIADD R5, R5, UR4 ;  /* 0x0000000405057c36 */ /* 0x000fe20008000000 */
[----:B------:R-:W-:-:S02]  /*1020*/  LOP3.LUT R7, R16, 0x600, RZ, 0xfc, !PT ;  /* 0x0000060010077812 */ /* 0x000fc400078efcff */
[----:B------:R-:W-:Y:S02]  /*1030*/  SHF.R.U32.HI R4, RZ, 0x3, R4 ;  /* 0x00000003ff047819 */ /* 0x000fe40000011604 */
[C---:B------:R-:W-:Y:S02]  /*1040*/  LOP3.LUT R6, R16.reuse, 0x400, RZ, 0xfc, !PT ;  /* 0x0000040010067812 */ /* 0x040fe400078efcff */
[C---:B------:R-:W-:Y:S02]  /*1050*/  LOP3.LUT R9, R16.reuse, 0x800, RZ, 0xfc, !PT ;  /* 0x0000080010097812 */ /* 0x040fe400078efcff */
[C---:B---3--:R-:W-:Y:S02]  /*1060*/  LOP3.LUT R10, R16.reuse, 0xc00, RZ, 0xfc, !PT ;  /* 0x00000c00100a7812 */ /* 0x048fe400078efcff */
[C---:B------:R-:W-:Y:S01]  /*1070*/  LEA R5, R16.reuse, R5, 0x2 ;  /* 0x0000000510057211 */ /* 0x040fe200078e10ff */
[----:B------:R-:W-:Y:S01]  /*1080*/  BAR.SYNC.DEFER_BLOCKING 0x0 ;  /* 0x0000000000007b1d */ /* 0x000fe20000010000 */
[----:B------:R-:W-:-:S02]  /*1090*/  LOP3.LUT R11, R16, 0xa00, RZ, 0xfc, !PT ;  /* 0x00000a00100b7812 */ /* 0x000fc400078efcff */
[----:B------:R-:W-:Y:S02]  /*10a0*/  SHF.R.U32.HI R8, RZ, 0x3, R7 ;  /* 0x00000003ff087819 */ /* 0x000fe40000011607 */
[----:B------:R-:W-:Y:S02]  /*10b0*/  LOP3.LUT R4, R4, 0x78, RZ, 0xc0, !PT ;  /* 0x0000007804047812 */ /* 0x000fe400078ec0ff */
[----:B------:R-:W-:Y:S02]  /*10c0*/  SHF.R.U32.HI R6, RZ, 0x3, R6 ;  /* 0x00000003ff067819 */ /* 0x000fe40000011606 */
[----:B------:R-:W-:Y:S02]  /*10d0*/  SHF.R.U32.HI R9, RZ, 0x3, R9 ;  /* 0x00000003ff097819 */ /* 0x000fe40000011609 */
[----:B------:R-:W-:Y:S01]  /*10e0*/  SHF.R.U32.HI R12, RZ, 0x3, R10 ;  /* 0x00000003ff0c7819 */ /* 0x000fe2000001160a */
[----:B------:R-:W-:Y:S01]  /*10f0*/  VIADD R7, R4, UR4 ;  /* 0x0000000404077c36 */ /* 0x000fe20008000000 */
[----:B------:R-:W-:-:S02]  /*1100*/  SHF.R.U32.HI R11, RZ, 0x3, R11 ;  /* 0x00000003ff0b7819 */ /* 0x000fc4000001160b */
[----:B------:R-:W-:Y:S02]  /*1110*/  LOP3.LUT R8, R8, 0xf8, RZ, 0xc0, !PT ;  /* 0x000000f808087812 */ /* 0x000fe400078ec0ff */
[----:B------:R-:W-:Y:S02]  /*1120*/  LOP3.LUT R6, R6, 0xb8, RZ, 0xc0, !PT ;  /* 0x000000b806067812 */ /* 0x000fe400078ec0ff */
[----:B------:R-:W-:Y:S02]  /*1130*/  LOP3.LUT R4, R9, 0x138, RZ, 0xc0, !PT ;  /* 0x0000013809047812 */ /* 0x000fe400078ec0ff */
[----:B------:R-:W-:Y:S01]  /*1140*/  LOP3.LUT R12, R12, 0x1b8, RZ, 0xc0, !PT ;  /* 0x000001b80c0c7812 */ /* 0x000fe200078ec0ff */
[----:B------:R-:W1:Y:S01]  /*1150*/  LDS.64 R14, [R5] ;  /* 0x00000000050e7984 */ /* 0x000e620000000a00 */
[----:B------:R-:W-:Y:S01]  /*1160*/  LOP3.LUT R10, R11, 0x178, RZ, 0xc0, !PT ;  /* 0x000001780b0a7812 */ /* 0x000fe200078ec0ff */
[----:B------:R-:W-:Y:S01]  /*1170*/  VIADD R11, R8, UR4 ;  /* 0x00000004080b7c36 */ /* 0x000fe20008000000 */
[----:B------:R-:W-:-:S02]  /*1180*/  IADD3 R9, R6, UR4, RZ ;  /* 0x0000000406097c10 */ /* 0x000fc4000fffe0ff */
[----:B------:R-:W-:Y:S01]  /*1190*/  IADD3 R13, R4, UR4, RZ ;  /* 0x00000004040d7c10 */ /* 0x000fe2000fffe0ff */
[----:B------:R-:W-:Y:S01]  /*11a0*/  VIADD R23, R12, UR4 ;  /* 0x000000040c177c36 */ /* 0x000fe20008000000 */
[----:B------:R-:W-:Y:S02]  /*11b0*/  IADD3 R21, R10, UR4, RZ ;  /* 0x000000040a157c10 */ /* 0x000fe4000fffe0ff */
[C---:B------:R-:W-:Y:S02]  /*11c0*/  LEA R7, R16.reuse, R7, 0x2 ;  /* 0x0000000710077211 */ /* 0x040fe400078e10ff */
[C---:B------:R-:W-:Y:S01]  /*11d0*/  LEA R12, R16.reuse, R9, 0x2 ;  /* 0x00000009100c7211 */ /* 0x040fe200078e10ff */
[C---:B------:R-:W-:Y:S01]  /*11e0*/  IMAD R8, R16.reuse, 0x4, R13 ;  /* 0x0000000410087824 */ /* 0x040fe200078e020d */
[C---:B------:R-:W-:Y:S01]  /*11f0*/  LEA R11, R16.reuse, R11, 0x2 ;  /* 0x0000000b100b7211 */ /* 0x040fe200078e10ff */
[----:B------:R-:W2:Y:S01]  /*1200*/  LDS.64 R18, [R7+0x800] ;  /* 0x0008000007127984 */ /* 0x000ea20000000a00 */
[----:B------:R-:W-:-:S02]  /*1210*/  LEA R6, R16, R21, 0x2 ;  /* 0x0000001510067211 */ /* 0x000fc400078e10ff */
[----:B------:R-:W-:Y:S01]  /*1220*/  LEA R4, R16, R23, 0x2 ;  /* 0x0000001710047211 */ /* 0x000fe200078e10ff */
[----:B------:R-:W3:Y:S04]  /*1230*/  LDS.64 R12, [R12+0x1000] ;  /* 0x001000000c0c7984 */ /* 0x000ee80000000a00 */
[----:B------:R-:W4:Y:S01]  /*1240*/  LDS.64 R10, [R11+0x1800] ;  /* 0x001800000b0a7984 */ /* 0x000f220000000a00 */
[----:B------:R-:W-:-:S03]  /*1250*/  ISETP.GE.AND P0, PT, R40, 0x28, PT ;  /* 0x000000282800780c */ /* 0x000fc60003f06270 */
[----:B------:R-:W5:Y:S01]  /*1260*/  LDS.64 R8, [R8+0x2000] ;  /* 0x0020000008087984 */ /* 0x000f620000000a00 */
[----:B------:R-:W-:-:S03]  /*1270*/  LOP3.LUT R20, R0, 0x38, RZ, 0xfc, !PT ;  /* 0x0000003800147812 */ /* 0x000fc600078efcff */
[----:B------:R-:W2:Y:S04]  /*1280*/  LDS.64 R6, [R6+0x2800] ;  /* 0x0028000006067984 */ /* 0x000ea80000000a00 */
[----:B------:R-:W2:Y:S01]  /*1290*/  LDS.64 R4, [R4+0x3000] ;  /* 0x0030000004047984 */ /* 0x000ea20000000a00 */
[C---:B------:R-:W-:Y:S01]  /*12a0*/  IMAD R40, R17.reuse, -0xa, R40 ;  /* 0xfffffff611287824 */ /* 0x040fe200078e0228 */
[----:B------:R-:W-:Y:S02]  /*12b0*/  LOP3.LUT R22, R0, 0x30, RZ, 0xfc, !PT ;  /* 0x0000003000167812 */ /* 0x000fe400078efcff */
[----:B------:R-:W-:Y:S02]  /*12c0*/  ISETP.LT.AND P1, PT, R20, 0x80, !P0 ;  /* 0x000000801400780c */ /* 0x000fe40004721270 */
[----:B------:R-:W-:Y:S01]  /*12d0*/  LOP3.LUT R20, R16, 0xe00, RZ, 0xfc, !PT ;  /* 0x00000e0010147812 */ /* 0x000fe200078efcff */
[----:B------:R-:W-:Y:S01]  /*12e0*/  IMAD R23, R17, 0x500, R40 ;  /* 0x0000050011177824 */ /* 0x000fe200078e0228 */
[----:B------:R-:W-:-:S02]  /*12f0*/  ISETP.LT.AND P5, PT, R0, 0x80, !P0 ;  /* 0x000000800000780c */ /* 0x000fc400047a1270 */
[----:B------:R-:W-:Y:S02]  /*1300*/  ISETP.LT.AND P2, PT, R22, 0x80, !P0 ;  /* 0x000000801600780c */ /* 0x000fe40004741270 */
[----:B------:R-:W-:Y:S01]  /*1310*/  SHF.R.U32.HI R22, RZ, 0x3, R20 ;  /* 0x00000003ff167819 */ /* 0x000fe20000011614 */
[C---:B------:R-:W-:Y:S01]  /*1320*/  IMAD R29, R0.reuse, 0xa, R23 ;  /* 0x0000000a001d7824 */ /* 0x040fe200078e0217 */
[C---:B------:R-:W-:Y:S02]  /*1330*/  LOP3.LUT R21, R0.reuse, 0x8, RZ, 0xfc, !PT ;  /* 0x0000000800157812 */ /* 0x040fe400078efcff */
[----:B------:R-:W-:Y:S02]  /*1340*/  LOP3.LUT R20, R0, 0x20, RZ, 0xfc, !PT ;  /* 0x0000002000147812 */ /* 0x000fe400078efcff */
[----:B------:R-:W-:Y:S02]  /*1350*/  ISETP.LT.AND P6, PT, R21, 0x80, !P0 ;  /* 0x000000801500780c */ /* 0x000fe400047c1270 */
[----:B------:R-:W-:Y:S01]  /*1360*/  ISETP.LT.AND P4, PT, R20, 0x80, !P0 ;  /* 0x000000801400780c */ /* 0x000fe20004781270 */
[----:B0-----:R-:W-:Y:S01]  /*1370*/  IMAD.WIDE R20, R29, 0x4, R2 ;  /* 0x000000041d147825 */ /* 0x001fe200078e0202 */
[----:B------:R-:W-:-:S02]  /*1380*/  LOP3.LUT R17, R0, 0x28, RZ, 0xfc, !PT ;  /* 0x0000002800117812 */ /* 0x000fc400078efcff */
[----:B------:R-:W-:Y:S02]  /*1390*/  LOP3.LUT R22, R22, 0x1f8, RZ, 0xc0, !PT ;  /* 0x000001f816167812 */ /* 0x000fe400078ec0ff */
[C---:B------:R-:W-:Y:S02]  /*13a0*/  LOP3.LUT R24, R0.reuse, 0x18, RZ, 0xfc, !PT ;  /* 0x0000001800187812 */ /* 0x040fe400078efcff */
[----:B------:R-:W-:Y:S01]  /*13b0*/  LOP3.LUT R0, R0, 0x10, RZ, 0xfc, !PT ;  /* 0x0000001000007812 */ /* 0x000fe200078efcff */
[----:B-1----:R0:W-:Y:S01]  /*13c0*/  @P5 STG.E.64 desc[UR6][R20.64], R14 ;  /* 0x0000000e14005986 */ /* 0x0021e2000c101b06 */
[----:B------:R-:W-:Y:S02]  /*13d0*/  ISETP.LT.AND P3, PT, R17, 0x80, !P0 ;  /* 0x000000801100780c */ /* 0x000fe40004761270 */
[----:B------:R-:W-:Y:S02]  /*13e0*/  IADD3 R17, R22, UR4, RZ ;  /* 0x0000000416117c10 */ /* 0x000fe4000fffe0ff */
[----:B------:R-:W-:-:S02]  /*13f0*/  ISETP.LT.AND P5, PT, R24, 0x80, !P0 ;  /* 0x000000801800780c */ /* 0x000fc400047a1270 */
[----:B------:R-:W-:Y:S01]  /*1400*/  ISETP.LT.AND P0, PT, R0, 0x80, !P0 ;  /* 0x000000800000780c */ /* 0x000fe20004701270 */
[C---:B------:R-:W-:Y:S01]  /*1410*/  VIADD R23, R29.reuse, 0x50 ;  /* 0x000000501d177836 */ /* 0x040fe20000000000 */
[----:B------:R-:W-:Y:S01]  /*1420*/  LEA R0, R16, R17, 0x2 ;  /* 0x0000001110007211 */ /* 0x000fe200078e10ff */
[----:B------:R-:W-:Y:S01]  /*1430*/  VIADD R17, R29, 0xa0 ;  /* 0x000000a01d117836 */ /* 0x000fe20000000000 */
[----:B------:R-:W-:Y:S02]  /*1440*/  IADD3 R25, R29, 0xf0, RZ ;  /* 0x000000f01d197810 */ /* 0x000fe40007ffe0ff */
[----:B------:R-:W-:Y:S01]  /*1450*/  IADD3 R27, R29, 0x140, RZ ;  /* 0x000001401d1b7810 */ /* 0x000fe20007ffe0ff */
[----:B------:R-:W-:Y:S01]  /*1460*/  IMAD.WIDE R22, R23, 0x4, R2 ;  /* 0x0000000417167825 */ /* 0x000fe200078e0202 */
[----:B------:R-:W-:-:S03]  /*1470*/  IADD3 R33, R29, 0x1e0, RZ ;  /* 0x000001e01d217810 */ /* 0x000fc60007ffe0ff */
[----:B------:R-:W-:Y:S02]  /*1480*/  VIADD R31, R29, 0x190 ;  /* 0x000001901d1f7836 */ /* 0x000fe40000000000 */
[--C-:B------:R-:W-:Y:S01]  /*1490*/  IMAD.WIDE R16, R17, 0x4, R2.reuse ;  /* 0x0000000411107825 */ /* 0x100fe200078e0202 */
[----:B--2---:R1:W-:Y:S03]  /*14a0*/  @P6 STG.E.64 desc[UR6][R22.64], R18 ;  /* 0x0000001216006986 */ /* 0x0043e6000c101b06 */
[--C-:B0-----:R-:W-:Y:S01]  /*14b0*/  IMAD.WIDE R14, R25, 0x4, R2.reuse ;  /* 0x00000004190e7825 */ /* 0x101fe200078e0202 */
[----:B---3--:R1:W-:Y:S03]  /*14c0*/  @P0 STG.E.64 desc[UR6][R16.64], R12 ;  /* 0x0000000c10000986 */ /* 0x0083e6000c101b06 */
[--C-:B------:R-:W-:Y:S01]  /*14d0*/  IMAD.WIDE R20, R27, 0x4, R2.reuse ;  /* 0x000000041b147825 */ /* 0x100fe200078e0202 */
[----:B----4-:R1:W-:Y:S03]  /*14e0*/  @P5 STG.E.64 desc[UR6][R14.64], R10 ;  /* 0x0000000a0e005986 */ /* 0x0103e6000c101b06 */
[--C-:B------:R-:W-:Y:S01]  /*14f0*/  IMAD.WIDE R24, R31, 0x4, R2.reuse ;  /* 0x000000041f187825 */ /* 0x100fe200078e0202 */
[----:B-----5:R1:W-:Y:S03]  /*1500*/  @P4 STG.E.64 desc[UR6][R20.64], R8 ;  /* 0x0000000814004986 */ /* 0x0203e6000c101b06 */
[----:B------:R-:W-:Y:S01]  /*1510*/  IMAD.WIDE R26, R33, 0x4, R2 ;  /* 0x00000004211a7825 */ /* 0x000fe200078e0202 */
[----:B------:R1:W-:Y:S04]  /*1520*/  @P3 STG.E.64 desc[UR6][R24.64], R6 ;  /* 0x0000000618003986 */ /* 0x0003e8000c101b06 */
[----:B------:R1:W-:Y:S01]  /*1530*/  @P2 STG.E.64 desc[UR6][R26.64], R4 ;  /* 0x000000041a002986 */ /* 0x0003e2000c101b06 */
[----:B------:R-:W-:Y:S05]  /*1540*/  @!P1 EXIT ;  /* 0x000000000000994d */ /* 0x000fea0003800000 */
[----:B-1----:R-:W0:Y:S01]  /*1550*/  LDS.64 R4, [R0+0x3800] ;  /* 0x0038000000047984 */ /* 0x002e220000000a00 */
[----:B------:R-:W-:-:S05]  /*1560*/  IADD3 R29, R29, 0x230, RZ ;  /* 0x000002301d1d7810 */ /* 0x000fca0007ffe0ff */
[----:B------:R-:W-:-:S05]  /*1570*/  IMAD.WIDE R2, R29, 0x4, R2 ;  /* 0x000000041d027825 */ /* 0x000fca00078e0202 */
[----:B0-----:R-:W-:Y:S01]  /*1580*/  STG.E.64 desc[UR6][R2.64], R4 ;  /* 0x0000000402007986 */ /* 0x001fe2000c101b06 */
[----:B------:R-:W-:Y:S05]  /*1590*/  EXIT ;  /* 0x000000000000794d */ /* 0x000fea0003800000 */
.L_x_0:
[----:B------:R-:W-:-:S00]  /*15a0*/  BRA `(.L_x_0) ;  /* 0xfffffffc00fc7947 */ /* 0x000fc0000383ffff */
[----:B------:R-:W-:-:S00]  /*15b0*/  NOP ;  /* 0x0000000000007918 */ /* 0x000fc00000000000 */
        /* <DEDUP_REMOVED lines=12> */
.L_x_1:


//--------------------- .nv.global.init           --------------------------
	.section	.nv.global.init,"aw",@progbits
.nv.global.init:
	.type		_$_str,@object
	.size		_$_str,(_$_str_$_2 - _$_str)
_$_str:
        /*0000*/ 	.byte	0x5f, 0x5f, 0x43, 0x55, 0x44, 0x41, 0x5f, 0x46, 0x54, 0x5a, 0x00
	.type		_$_str_$_2,@object
	.size		_$_str_$_2,(.L_1 - _$_str_$_2)
_$_str_$_2:
        /*000b*/ 	.byte	0x5f, 0x5f, 0x43, 0x55, 0x44, 0x41, 0x5f, 0x50, 0x52, 0x45, 0x43, 0x5f, 0x53, 0x51, 0x52, 0x54
        /*001b*/ 	.byte	0x00
.L_1:


//--------------------- .nv.shared.triton_poi_fused__native_batch_norm_legit_no_training_clone_convolution_4 --------------------------
	.section	.nv.shared.triton_poi_fused__native_batch_norm_legit_no_training_clone_convolution_4,"aw",@nobits
	.sectionflags	@""
	.align	16
	.zero		1024


//--------------------- .nv.constant0.triton_poi_fused__native_batch_norm_legit_no_training_clone_convolution_4 --------------------------
	.section	.nv.constant0.triton_poi_fused__native_batch_norm_legit_no_training_clone_convolution_4,"a",@progbits
	.sectionflags	@""
	.align	4
.nv.constant0.triton_poi_fused__native_batch_norm_legit_no_training_clone_convolution_4:
	.zero		592
